//
// Generated by NVIDIA NVVM Compiler
//
// Compiler Build ID: CL-36424714
// Cuda compilation tools, release 13.0, V13.0.88
// Based on NVVM 20.0.0
//

.version 9.0
.target sm_100
.address_size 64

	// .globl	_Z10sum_kernelPKdPdi
// _ZZ10sum_kernelPKdPdiE5sdata has been demoted

.visible .entry _Z10sum_kernelPKdPdi(
	.param .u64 .ptr .align 1 _Z10sum_kernelPKdPdi_param_0,
	.param .u64 .ptr .align 1 _Z10sum_kernelPKdPdi_param_1,
	.param .u32 _Z10sum_kernelPKdPdi_param_2
)
{
	.reg .pred 	%p<6>;
	.reg .b32 	%r<14>;
	.reg .b64 	%rd<9>;
	.reg .b64 	%fd<9>;
	// demoted variable
	.shared .align 8 .b8 _ZZ10sum_kernelPKdPdiE5sdata[4096];
	ld.param.u64 	%rd1, [_Z10sum_kernelPKdPdi_param_0];
	ld.param.u64 	%rd2, [_Z10sum_kernelPKdPdi_param_1];
	ld.param.u32 	%r8, [_Z10sum_kernelPKdPdi_param_2];
	mov.u32 	%r1, %tid.x;
	mov.u32 	%r2, %ctaid.x;
	mov.u32 	%r13, %ntid.x;
	mad.lo.s32 	%r4, %r2, %r13, %r1;
	setp.ge.u32 	%p1, %r4, %r8;
	mov.f64 	%fd8, 0d0000000000000000;
	@%p1 bra 	$L__BB0_2;
	cvta.to.global.u64 	%rd3, %rd1;
	mul.wide.u32 	%rd4, %r4, 8;
	add.s64 	%rd5, %rd3, %rd4;
	ld.global.f64 	%fd8, [%rd5];
$L__BB0_2:
	shl.b32 	%r9, %r1, 3;
	mov.u32 	%r10, _ZZ10sum_kernelPKdPdiE5sdata;
	add.s32 	%r5, %r10, %r9;
	st.shared.f64 	[%r5], %fd8;
	bar.sync 	0;
	setp.lt.u32 	%p2, %r13, 2;
	@%p2 bra 	$L__BB0_6;
$L__BB0_3:
	shr.u32 	%r7, %r13, 1;
	setp.ge.u32 	%p3, %r1, %r7;
	@%p3 bra 	$L__BB0_5;
	shl.b32 	%r11, %r7, 3;
	add.s32 	%r12, %r5, %r11;
	ld.shared.f64 	%fd4, [%r12];
	ld.shared.f64 	%fd5, [%r5];
	add.f64 	%fd6, %fd4, %fd5;
	st.shared.f64 	[%r5], %fd6;
$L__BB0_5:
	bar.sync 	0;
	setp.gt.u32 	%p4, %r13, 3;
	mov.u32 	%r13, %r7;
	@%p4 bra 	$L__BB0_3;
$L__BB0_6:
	setp.ne.s32 	%p5, %r1, 0;
	@%p5 bra 	$L__BB0_8;
	ld.shared.f64 	%fd7, [_ZZ10sum_kernelPKdPdiE5sdata];
	cvta.to.global.u64 	%rd6, %rd2;
	mul.wide.u32 	%rd7, %r2, 8;
	add.s64 	%rd8, %rd6, %rd7;
	st.global.f64 	[%rd8], %fd7;
$L__BB0_8:
	ret;

}


// ===== COMPILED SASS (sm_100) =====

	.target	sm_100

	.elftype	@"ET_EXEC"


//--------------------- .note.nv.tkinfo           --------------------------
	.section	.note.nv.tkinfo,"",@"SHT_NOTE"
	.sectionflags	@"SHF_NOTE_NV_TKINFO"
	.tkinfo
        /*0018*/ 	.word	0x00000002
        /*0030*/ 	.string	""
        /*0030*/ 	.string	"ptxas"
        /*0030*/ 	.string	"Cuda compilation tools, release 13.0, V13.0.88"
        /*0030*/ 	.string	"Build cuda_13.0.r13.0/compiler.36424714_0"
        /*0030*/ 	.string	"-arch sm_100 -m 64 "



//--------------------- .note.nv.cuinfo           --------------------------
	.section	.note.nv.cuinfo,"",@"SHT_NOTE"
	.sectionflags	@"SHF_NOTE_NV_CUINFO"
        /*0018*/ 	.short	0x0002
        /*001a*/ 	.short	0x0064
        /*001c*/ 	.short	0x0082
	.zero		2


//--------------------- .nv.info                  --------------------------
	.section	.nv.info,"",@"SHT_CUDA_INFO"
	.align	4


	//----- nvinfo : EIATTR_REGCOUNT
	.align		4
        /*0000*/ 	.byte	0x04, 0x2f
        /*0002*/ 	.short	(.L_1 - .L_0)
	.align		4
.L_0:
        /*0004*/ 	.word	index@(_Z10sum_kernelPKdPdi)
        /*0008*/ 	.word	0x0000000d


	//----- nvinfo : EIATTR_FRAME_SIZE
	.align		4
.L_1:
        /*000c*/ 	.byte	0x04, 0x11
        /*000e*/ 	.short	(.L_3 - .L_2)
	.align		4
.L_2:
        /*0010*/ 	.word	index@(_Z10sum_kernelPKdPdi)
        /*0014*/ 	.word	0x00000000


	//----- nvinfo : EIATTR_MIN_STACK_SIZE
	.align		4
.L_3:
        /*0018*/ 	.byte	0x04, 0x12
        /*001a*/ 	.short	(.L_5 - .L_4)
	.align		4
.L_4:
        /*001c*/ 	.word	index@(_Z10sum_kernelPKdPdi)
        /*0020*/ 	.word	0x00000000
.L_5:


//--------------------- .nv.compat                --------------------------
	.section	.nv.compat,"",@"SHT_CUDA_COMPAT_INFO"
	.align	4
        /*0000*/ 	.byte	0x02, 0x09, 0x00, 0x00, 0x02, 0x02, 0x01, 0x00, 0x02, 0x05, 0x05, 0x00, 0x03, 0x07, 0x01, 0x01
        /*0010*/ 	.byte	0x02, 0x03, 0x00, 0x00, 0x02, 0x06, 0x01, 0x00, 0x04, 0x0b, 0x08, 0x00, 0x01, 0x00, 0x00, 0x00
        /*0020*/ 	.byte	0x00, 0x00, 0x00, 0x00


//--------------------- .nv.info._Z10sum_kernelPKdPdi --------------------------
	.section	.nv.info._Z10sum_kernelPKdPdi,"",@"SHT_CUDA_INFO"
	.sectionflags	@""
	.align	4


	//----- nvinfo : EIATTR_CUDA_API_VERSION
	.align		4
        /*0000*/ 	.byte	0x04, 0x37
        /*0002*/ 	.short	(.L_7 - .L_6)
.L_6:
        /*0004*/ 	.word	0x00000082


	//----- nvinfo : EIATTR_KPARAM_INFO
	.align		4
.L_7:
        /*0008*/ 	.byte	0x04, 0x17
        /*000a*/ 	.short	(.L_9 - .L_8)
.L_8:
        /*000c*/ 	.word	0x00000000
        /*0010*/ 	.short	0x0002
        /*0012*/ 	.short	0x0010
        /*0014*/ 	.byte	0x00, 0xf0, 0x11, 0x00


	//----- nvinfo : EIATTR_KPARAM_INFO
	.align		4
.L_9:
        /*0018*/ 	.byte	0x04, 0x17
        /*001a*/ 	.short	(.L_11 - .L_10)
.L_10:
        /*001c*/ 	.word	0x00000000
        /*0020*/ 	.short	0x0001
        /*0022*/ 	.short	0x0008
        /*0024*/ 	.byte	0x00, 0xf5, 0x21, 0x00


	//----- nvinfo : EIATTR_KPARAM_INFO
	.align		4
.L_11:
        /*0028*/ 	.byte	0x04, 0x17
        /*002a*/ 	.short	(.L_13 - .L_12)
.L_12:
        /*002c*/ 	.word	0x00000000
        /*0030*/ 	.short	0x0000
        /*0032*/ 	.short	0x0000
        /*0034*/ 	.byte	0x00, 0xf5, 0x21, 0x00


	//----- nvinfo : EIATTR_SPARSE_MMA_MASK
	.align		4
.L_13:
        /*0038*/ 	.byte	0x03, 0x50
        /*003a*/ 	.short	0x0000


	//----- nvinfo : EIATTR_MAXREG_COUNT
	.align		4
        /*003c*/ 	.byte	0x03, 0x1b
        /*003e*/ 	.short	0x00ff


	//----- nvinfo : EIATTR_NUM_BARRIERS
	.align		4
        /*0040*/ 	.byte	0x02, 0x4c
        /*0042*/ 	.byte	0x01
	.zero		1


	//----- nvinfo : EIATTR_MERCURY_ISA_VERSION
	.align		4
        /*0044*/ 	.byte	0x03, 0x5f
        /*0046*/ 	.short	0x0101


	//----- nvinfo : EIATTR_VRC_CTA_INIT_COUNT
	.align		4
        /*0048*/ 	.byte	0x02, 0x4a
	.zero		1
	.zero		1


	//----- nvinfo : EIATTR_EXIT_INSTR_OFFSETS
	.align		4
        /*004c*/ 	.byte	0x04, 0x1c
        /*004e*/ 	.short	(.L_15 - .L_14)


	//   ....[0]....
.L_14:
        /*0050*/ 	.word	0x00000210


	//   ....[1]....
        /*0054*/ 	.word	0x00000290


	//----- nvinfo : EIATTR_CBANK_PARAM_SIZE
	.align		4
.L_15:
        /*0058*/ 	.byte	0x03, 0x19
        /*005a*/ 	.short	0x0014


	//----- nvinfo : EIATTR_PARAM_CBANK
	.align		4
        /*005c*/ 	.byte	0x04, 0x0a
        /*005e*/ 	.short	(.L_17 - .L_16)
	.align		4
.L_16:
        /*0060*/ 	.word	index@(.nv.constant0._Z10sum_kernelPKdPdi)
        /*0064*/ 	.short	0x0380
        /*0066*/ 	.short	0x0014


	//----- nvinfo : EIATTR_SW_WAR
	.align		4
.L_17:
        /*0068*/ 	.byte	0x04, 0x36
        /*006a*/ 	.short	(.L_19 - .L_18)
.L_18:
        /*006c*/ 	.word	0x00000008
.L_19:


//--------------------- .nv.callgraph             --------------------------
	.section	.nv.callgraph,"",@"SHT_CUDA_CALLGRAPH"
	.align	4
	.sectionentsize	8
	.align		4
        /*0000*/ 	.word	0x00000000
	.align		4
        /*0004*/ 	.word	0xffffffff
	.align		4
        /*0008*/ 	.word	0x00000000
	.align		4
        /*000c*/ 	.word	0xfffffffe
	.align		4
        /*0010*/ 	.word	0x00000000
	.align		4
        /*0014*/ 	.word	0xfffffffd
	.align		4
        /*0018*/ 	.word	0x00000000
	.align		4
        /*001c*/ 	.word	0xfffffffc


//--------------------- .text._Z10sum_kernelPKdPdi --------------------------
	.section	.text._Z10sum_kernelPKdPdi,"ax",@progbits
	.align	128
        .global         _Z10sum_kernelPKdPdi
        .type           _Z10sum_kernelPKdPdi,@function
        .size           _Z10sum_kernelPKdPdi,(.L_x_3 - _Z10sum_kernelPKdPdi)
        .other          _Z10sum_kernelPKdPdi,@"STO_CUDA_ENTRY STV_DEFAULT"
_Z10sum_kernelPKdPdi:
.text._Z10sum_kernelPKdPdi:
[----:B------:R-:W-:Y:S01]  /*0000*/  LDC R1, c[0x0][0x37c] ;  /* 0x0000df00ff017b82 */ /* 0x000fe20000000800 */
[----:B------:R-:W0:Y:S01]  /*0010*/  S2R R8, SR_TID.X ;  /* 0x0000000000087919 */ /* 0x000e220000002100 */
[----:B------:R-:W0:Y:S01]  /*0020*/  LDCU UR8, c[0x0][0x360] ;  /* 0x00006c00ff0877ac */ /* 0x000e220008000800 */
[----:B------:R-:W-:Y:S01]  /*0030*/  CS2R R2, SRZ ;  /* 0x0000000000027805 */ /* 0x000fe2000001ff00 */
[----:B------:R-:W0:Y:S01]  /*0040*/  S2R R9, SR_CTAID.X ;  /* 0x0000000000097919 */ /* 0x000e220000002500 */
[----:B------:R-:W1:Y:S01]  /*0050*/  LDCU UR4, c[0x0][0x390] ;  /* 0x00007200ff0477ac */ /* 0x000e620008000800 */
[----:B------:R-:W2:Y:S01]  /*0060*/  LDCU.64 UR6, c[0x0][0x358] ;  /* 0x00006b00ff0677ac */ /* 0x000ea20008000a00 */
[----:B0-----:R-:W-:-:S05]  /*0070*/  IMAD R7, R9, UR8, R8 ;  /* 0x0000000809077c24 */ /* 0x001fca000f8e0208 */
[----:B-1----:R-:W-:-:S13]  /*0080*/  ISETP.GE.U32.AND P0, PT, R7, UR4, PT ;  /* 0x0000000407007c0c */ /* 0x002fda000bf06070 */
[----:B------:R-:W0:Y:S02]  /*0090*/  @!P0 LDC.64 R4, c[0x0][0x380] ;  /* 0x0000e000ff048b82 */ /* 0x000e240000000a00 */
[----:B0-----:R-:W-:-:S05]  /*00a0*/  @!P0 IMAD.WIDE.U32 R4, R7, 0x8, R4 ;  /* 0x0000000807048825 */ /* 0x001fca00078e0004 */
[----:B--2---:R-:W2:Y:S01]  /*00b0*/  @!P0 LDG.E.64 R2, desc[UR6][R4.64] ;  /* 0x0000000604028981 */ /* 0x004ea2000c1e1b00 */
[----:B------:R-:W0:Y:S01]  /*00c0*/  S2UR UR5, SR_CgaCtaId ;  /* 0x00000000000579c3 */ /* 0x000e220000008800 */
[----:B------:R-:W-:Y:S01]  /*00d0*/  IMAD.U32 R0, RZ, RZ, UR8 ;  /* 0x00000008ff007e24 */ /* 0x000fe2000f8e00ff */
[----:B------:R-:W-:Y:S01]  /*00e0*/  UMOV UR4, 0x400 ;  /* 0x0000040000047882 */ /* 0x000fe20000000000 */
[----:B------:R-:W-:-:S03]  /*00f0*/  ISETP.NE.AND P0, PT, R8, RZ, PT ;  /* 0x000000ff0800720c */ /* 0x000fc60003f05270 */
[----:B------:R-:W-:Y:S01]  /*0100*/  ISETP.GE.U32.AND P1, PT, R0, 0x2, PT ;  /* 0x000000020000780c */ /* 0x000fe20003f26070 */
[----:B0-----:R-:W-:-:S06]  /*0110*/  ULEA UR4, UR5, UR4, 0x18 ;  /* 0x0000000405047291 */ /* 0x001fcc000f8ec0ff */
[----:B------:R-:W-:-:S05]  /*0120*/  LEA R7, R8, UR4, 0x3 ;  /* 0x0000000408077c11 */ /* 0x000fca000f8e18ff */
[----:B--2---:R0:W-:Y:S01]  /*0130*/  STS.64 [R7], R2 ;  /* 0x0000000207007388 */ /* 0x0041e20000000a00 */
[----:B------:R-:W-:Y:S06]  /*0140*/  BAR.SYNC.DEFER_BLOCKING 0x0 ;  /* 0x0000000000007b1d */ /* 0x000fec0000010000 */
[----:B------:R-:W-:Y:S05]  /*0150*/  @!P1 BRA `(.L_x_0) ;  /* 0x00000000002c9947 */ /* 0x000fea0003800000 */
.L_x_1:
[----:B------:R-:W-:-:S04]  /*0160*/  SHF.R.U32.HI R10, RZ, 0x1, R0 ;  /* 0x00000001ff0a7819 */ /* 0x000fc80000011600 */
[----:B------:R-:W-:-:S13]  /*0170*/  ISETP.GE.U32.AND P1, PT, R8, R10, PT ;  /* 0x0000000a0800720c */ /* 0x000fda0003f26070 */
[----:B------:R-:W-:Y:S01]  /*0180*/  @!P1 IMAD R6, R10, 0x8, R7 ;  /* 0x000000080a069824 */ /* 0x000fe200078e0207 */
[----:B------:R-:W-:Y:S04]  /*0190*/  @!P1 LDS.64 R4, [R7] ;  /* 0x0000000007049984 */ /* 0x000fe80000000a00 */
[----:B0-----:R-:W0:Y:S02]  /*01a0*/  @!P1 LDS.64 R2, [R6] ;  /* 0x0000000006029984 */ /* 0x001e240000000a00 */
[----:B0-----:R-:W-:-:S07]  /*01b0*/  @!P1 DADD R2, R2, R4 ;  /* 0x0000000002029229 */ /* 0x001fce0000000004 */
[----:B------:R1:W-:Y:S01]  /*01c0*/  @!P1 STS.64 [R7], R2 ;  /* 0x0000000207009388 */ /* 0x0003e20000000a00 */
[----:B------:R-:W-:Y:S01]  /*01d0*/  BAR.SYNC.DEFER_BLOCKING 0x0 ;  /* 0x0000000000007b1d */ /* 0x000fe20000010000 */
[----:B------:R-:W-:Y:S01]  /*01e0*/  ISETP.GT.U32.AND P1, PT, R0, 0x3, PT ;  /* 0x000000030000780c */ /* 0x000fe20003f24070 */
[----:B------:R-:W-:-:S12]  /*01f0*/  IMAD.MOV.U32 R0, RZ, RZ, R10 ;  /* 0x000000ffff007224 */ /* 0x000fd800078e000a */
[----:B-1----:R-:W-:Y:S05]  /*0200*/  @P1 BRA `(.L_x_1) ;  /* 0xfffffffc00d41947 */ /* 0x002fea000383ffff */
.L_x_0:
[----:B------:R-:W-:Y:S05]  /*0210*/  @P0 EXIT ;  /* 0x000000000000094d */ /* 0x000fea0003800000 */
[----:B------:R-:W1:Y:S01]  /*0220*/  S2UR UR5, SR_CgaCtaId ;  /* 0x00000000000579c3 */ /* 0x000e620000008800 */
[----:B------:R-:W-:-:S07]  /*0230*/  UMOV UR4, 0x400 ;  /* 0x0000040000047882 */ /* 0x000fce0000000000 */
[----:B------:R-:W2:Y:S01]  /*0240*/  LDC.64 R4, c[0x0][0x388] ;  /* 0x0000e200ff047b82 */ /* 0x000ea20000000a00 */
[----:B-1----:R-:W-:Y:S01]  /*0250*/  ULEA UR4, UR5, UR4, 0x18 ;  /* 0x0000000405047291 */ /* 0x002fe2000f8ec0ff */
[----:B--2---:R-:W-:-:S08]  /*0260*/  IMAD.WIDE.U32 R4, R9, 0x8, R4 ;  /* 0x0000000809047825 */ /* 0x004fd000078e0004 */
[----:B0-----:R-:W0:Y:S04]  /*0270*/  LDS.64 R2, [UR4] ;  /* 0x00000004ff027984 */ /* 0x001e280008000a00 */
[----:B0-----:R-:W-:Y:S01]  /*0280*/  STG.E.64 desc[UR6][R4.64], R2 ;  /* 0x0000000204007986 */ /* 0x001fe2000c101b06 */
[----:B------:R-:W-:Y:S05]  /*0290*/  EXIT ;  /* 0x000000000000794d */ /* 0x000fea0003800000 */
.L_x_2:
[----:B------:R-:W-:-:S00]  /*02a0*/  BRA `(.L_x_2) ;  /* 0xfffffffc00fc7947 */ /* 0x000fc0000383ffff */
[----:B------:R-:W-:-:S00]  /*02b0*/  NOP ;  /* 0x0000000000007918 */ /* 0x000fc00000000000 */
        /* <DEDUP_REMOVED lines=12> */
.L_x_3:


//--------------------- .nv.shared._Z10sum_kernelPKdPdi --------------------------
	.section	.nv.shared._Z10sum_kernelPKdPdi,"aw",@nobits
	.sectionflags	@""
	.align	8
.nv.shared._Z10sum_kernelPKdPdi:
	.zero		5120


//--------------------- .nv.shared.reserved.0     --------------------------
	.section	.nv.shared.reserved.0,"aw",@nobits
	.weak		__nv_reservedSMEM_offset_0_alias
	.size		__nv_reservedSMEM_offset_0_alias, 0, 64
	.other		__nv_reservedSMEM_offset_0_alias,@"STO_CUDA_RESERVED_SHARED STV_DEFAULT"
__nv_reservedSMEM_offset_0_alias:
	.zero		0
	.zero		64


//--------------------- .nv.constant0._Z10sum_kernelPKdPdi --------------------------
	.section	.nv.constant0._Z10sum_kernelPKdPdi,"a",@progbits
	.sectionflags	@""
	.align	4
.nv.constant0._Z10sum_kernelPKdPdi:
	.zero		916


//--------------------- SYMBOLS --------------------------

	.type		.nv.reservedSmem.offset0,@object
	.size		.nv.reservedSmem.offset0,0x4
	.type		.nv.reservedSmem.cap,@object
	.size		.nv.reservedSmem.cap,0x4
